//
// Generated by NVIDIA NVVM Compiler
//
// Compiler Build ID: CL-36424714
// Cuda compilation tools, release 13.0, V13.0.88
// Based on NVVM 20.0.0
//

.version 9.0
.target sm_100
.address_size 64

	// .globl	_Z10matrix_mulPiS_S_S_S_S_i

.visible .entry _Z10matrix_mulPiS_S_S_S_S_i(
	.param .u64 .ptr .align 1 _Z10matrix_mulPiS_S_S_S_S_i_param_0,
	.param .u64 .ptr .align 1 _Z10matrix_mulPiS_S_S_S_S_i_param_1,
	.param .u64 .ptr .align 1 _Z10matrix_mulPiS_S_S_S_S_i_param_2,
	.param .u64 .ptr .align 1 _Z10matrix_mulPiS_S_S_S_S_i_param_3,
	.param .u64 .ptr .align 1 _Z10matrix_mulPiS_S_S_S_S_i_param_4,
	.param .u64 .ptr .align 1 _Z10matrix_mulPiS_S_S_S_S_i_param_5,
	.param .u32 _Z10matrix_mulPiS_S_S_S_S_i_param_6
)
{
	.reg .pred 	%p<10>;
	.reg .b32 	%r<166>;
	.reg .b64 	%rd<87>;

	ld.param.u64 	%rd17, [_Z10matrix_mulPiS_S_S_S_S_i_param_0];
	ld.param.u64 	%rd18, [_Z10matrix_mulPiS_S_S_S_S_i_param_1];
	ld.param.u64 	%rd19, [_Z10matrix_mulPiS_S_S_S_S_i_param_2];
	ld.param.u64 	%rd20, [_Z10matrix_mulPiS_S_S_S_S_i_param_3];
	ld.param.u64 	%rd16, [_Z10matrix_mulPiS_S_S_S_S_i_param_5];
	ld.param.u32 	%r42, [_Z10matrix_mulPiS_S_S_S_S_i_param_6];
	cvta.to.global.u64 	%rd1, %rd20;
	cvta.to.global.u64 	%rd2, %rd19;
	cvta.to.global.u64 	%rd3, %rd18;
	cvta.to.global.u64 	%rd4, %rd17;
	mov.u32 	%r43, %ctaid.y;
	mov.u32 	%r44, %ntid.y;
	mov.u32 	%r45, %tid.y;
	mad.lo.s32 	%r1, %r43, %r44, %r45;
	mov.u32 	%r46, %ctaid.x;
	mov.u32 	%r47, %ntid.x;
	mov.u32 	%r48, %tid.x;
	mad.lo.s32 	%r2, %r46, %r47, %r48;
	max.s32 	%r49, %r1, %r2;
	setp.ge.s32 	%p1, %r49, %r42;
	@%p1 bra 	$L__BB0_13;
	mul.lo.s32 	%r3, %r42, %r1;
	and.b32  	%r4, %r42, 7;
	setp.lt.u32 	%p2, %r42, 8;
	mov.b32 	%r156, 0;
	mov.u32 	%r165, %r156;
	mov.u32 	%r164, %r156;
	@%p2 bra 	$L__BB0_4;
	and.b32  	%r156, %r42, 2147483640;
	neg.s32 	%r146, %r156;
	mul.wide.s32 	%rd5, %r42, 4;
	shl.b32 	%r7, %r42, 3;
	mul.wide.s32 	%rd6, %r42, 8;
	mul.wide.s32 	%rd7, %r42, 12;
	mul.wide.s32 	%rd8, %r42, 16;
	mul.wide.s32 	%rd9, %r42, 20;
	mul.wide.s32 	%rd10, %r42, 24;
	mul.wide.s32 	%rd11, %r42, 28;
	mul.wide.u32 	%rd86, %r3, 4;
	mov.b32 	%r165, 0;
	mov.u32 	%r145, %r2;
	mov.u32 	%r164, %r165;
$L__BB0_3:
	.pragma "nounroll";
	mul.wide.s32 	%rd21, %r145, 4;
	add.s64 	%rd22, %rd1, %rd21;
	add.s64 	%rd23, %rd3, %rd21;
	add.s64 	%rd24, %rd4, %rd86;
	ld.global.u32 	%r53, [%rd24];
	ld.global.u32 	%r54, [%rd23];
	mad.lo.s32 	%r55, %r54, %r53, %r164;
	add.s64 	%rd25, %rd2, %rd86;
	ld.global.u32 	%r56, [%rd25];
	ld.global.u32 	%r57, [%rd22];
	mad.lo.s32 	%r58, %r57, %r56, %r165;
	ld.global.u32 	%r59, [%rd24+4];
	add.s64 	%rd26, %rd23, %rd5;
	ld.global.u32 	%r60, [%rd26];
	mad.lo.s32 	%r61, %r60, %r59, %r55;
	ld.global.u32 	%r62, [%rd25+4];
	add.s64 	%rd27, %rd22, %rd5;
	ld.global.u32 	%r63, [%rd27];
	mad.lo.s32 	%r64, %r63, %r62, %r58;
	ld.global.u32 	%r65, [%rd24+8];
	add.s64 	%rd28, %rd23, %rd6;
	ld.global.u32 	%r66, [%rd28];
	mad.lo.s32 	%r67, %r66, %r65, %r61;
	ld.global.u32 	%r68, [%rd25+8];
	add.s64 	%rd29, %rd22, %rd6;
	ld.global.u32 	%r69, [%rd29];
	mad.lo.s32 	%r70, %r69, %r68, %r64;
	ld.global.u32 	%r71, [%rd24+12];
	add.s64 	%rd30, %rd23, %rd7;
	ld.global.u32 	%r72, [%rd30];
	mad.lo.s32 	%r73, %r72, %r71, %r67;
	ld.global.u32 	%r74, [%rd25+12];
	add.s64 	%rd31, %rd22, %rd7;
	ld.global.u32 	%r75, [%rd31];
	mad.lo.s32 	%r76, %r75, %r74, %r70;
	ld.global.u32 	%r77, [%rd24+16];
	add.s64 	%rd32, %rd23, %rd8;
	ld.global.u32 	%r78, [%rd32];
	mad.lo.s32 	%r79, %r78, %r77, %r73;
	ld.global.u32 	%r80, [%rd25+16];
	add.s64 	%rd33, %rd22, %rd8;
	ld.global.u32 	%r81, [%rd33];
	mad.lo.s32 	%r82, %r81, %r80, %r76;
	ld.global.u32 	%r83, [%rd24+20];
	add.s64 	%rd34, %rd23, %rd9;
	ld.global.u32 	%r84, [%rd34];
	mad.lo.s32 	%r85, %r84, %r83, %r79;
	ld.global.u32 	%r86, [%rd25+20];
	add.s64 	%rd35, %rd22, %rd9;
	ld.global.u32 	%r87, [%rd35];
	mad.lo.s32 	%r88, %r87, %r86, %r82;
	ld.global.u32 	%r89, [%rd24+24];
	add.s64 	%rd36, %rd23, %rd10;
	ld.global.u32 	%r90, [%rd36];
	mad.lo.s32 	%r91, %r90, %r89, %r85;
	ld.global.u32 	%r92, [%rd25+24];
	add.s64 	%rd37, %rd22, %rd10;
	ld.global.u32 	%r93, [%rd37];
	mad.lo.s32 	%r94, %r93, %r92, %r88;
	ld.global.u32 	%r95, [%rd24+28];
	add.s64 	%rd38, %rd23, %rd11;
	ld.global.u32 	%r96, [%rd38];
	mad.lo.s32 	%r164, %r96, %r95, %r91;
	ld.global.u32 	%r97, [%rd25+28];
	add.s64 	%rd39, %rd22, %rd11;
	ld.global.u32 	%r98, [%rd39];
	mad.lo.s32 	%r165, %r98, %r97, %r94;
	add.s32 	%r146, %r146, 8;
	add.s32 	%r145, %r145, %r7;
	add.s64 	%rd86, %rd86, 32;
	setp.ne.s32 	%p3, %r146, 0;
	@%p3 bra 	$L__BB0_3;
$L__BB0_4:
	setp.eq.s32 	%p4, %r4, 0;
	@%p4 bra 	$L__BB0_12;
	and.b32  	%r21, %r42, 3;
	setp.lt.u32 	%p5, %r4, 4;
	@%p5 bra 	$L__BB0_7;
	add.s32 	%r100, %r156, %r3;
	mul.wide.u32 	%rd40, %r100, 4;
	add.s64 	%rd41, %rd4, %rd40;
	ld.global.u32 	%r101, [%rd41];
	mad.lo.s32 	%r102, %r156, %r42, %r2;
	mul.wide.s32 	%rd42, %r102, 4;
	add.s64 	%rd43, %rd3, %rd42;
	ld.global.u32 	%r103, [%rd43];
	mad.lo.s32 	%r104, %r103, %r101, %r164;
	add.s64 	%rd44, %rd2, %rd40;
	ld.global.u32 	%r105, [%rd44];
	add.s64 	%rd45, %rd1, %rd42;
	ld.global.u32 	%r106, [%rd45];
	mad.lo.s32 	%r107, %r106, %r105, %r165;
	cvt.u64.u32 	%rd46, %r3;
	cvt.u64.u32 	%rd47, %r156;
	add.s64 	%rd48, %rd47, %rd46;
	shl.b64 	%rd49, %rd48, 2;
	add.s64 	%rd50, %rd4, %rd49;
	ld.global.u32 	%r108, [%rd50+4];
	mul.wide.s32 	%rd51, %r42, 4;
	add.s64 	%rd52, %rd43, %rd51;
	ld.global.u32 	%r109, [%rd52];
	mad.lo.s32 	%r110, %r109, %r108, %r104;
	add.s64 	%rd53, %rd2, %rd49;
	ld.global.u32 	%r111, [%rd53+4];
	add.s64 	%rd54, %rd45, %rd51;
	ld.global.u32 	%r112, [%rd54];
	mad.lo.s32 	%r113, %r112, %r111, %r107;
	ld.global.u32 	%r114, [%rd50+8];
	add.s64 	%rd55, %rd52, %rd51;
	ld.global.u32 	%r115, [%rd55];
	mad.lo.s32 	%r116, %r115, %r114, %r110;
	ld.global.u32 	%r117, [%rd53+8];
	add.s64 	%rd56, %rd54, %rd51;
	ld.global.u32 	%r118, [%rd56];
	mad.lo.s32 	%r119, %r118, %r117, %r113;
	ld.global.u32 	%r120, [%rd50+12];
	add.s64 	%rd57, %rd55, %rd51;
	ld.global.u32 	%r121, [%rd57];
	mad.lo.s32 	%r164, %r121, %r120, %r116;
	ld.global.u32 	%r122, [%rd53+12];
	add.s64 	%rd58, %rd56, %rd51;
	ld.global.u32 	%r123, [%rd58];
	mad.lo.s32 	%r165, %r123, %r122, %r119;
	add.s32 	%r156, %r156, 4;
$L__BB0_7:
	setp.eq.s32 	%p6, %r21, 0;
	@%p6 bra 	$L__BB0_12;
	setp.eq.s32 	%p7, %r21, 1;
	@%p7 bra 	$L__BB0_10;
	add.s32 	%r125, %r156, %r3;
	mul.wide.u32 	%rd59, %r125, 4;
	add.s64 	%rd60, %rd4, %rd59;
	ld.global.u32 	%r126, [%rd60];
	mad.lo.s32 	%r127, %r156, %r42, %r2;
	mul.wide.s32 	%rd61, %r127, 4;
	add.s64 	%rd62, %rd3, %rd61;
	ld.global.u32 	%r128, [%rd62];
	mad.lo.s32 	%r129, %r128, %r126, %r164;
	add.s64 	%rd63, %rd2, %rd59;
	ld.global.u32 	%r130, [%rd63];
	add.s64 	%rd64, %rd1, %rd61;
	ld.global.u32 	%r131, [%rd64];
	mad.lo.s32 	%r132, %r131, %r130, %r165;
	cvt.u64.u32 	%rd65, %r3;
	cvt.u64.u32 	%rd66, %r156;
	add.s64 	%rd67, %rd66, %rd65;
	shl.b64 	%rd68, %rd67, 2;
	add.s64 	%rd69, %rd4, %rd68;
	ld.global.u32 	%r133, [%rd69+4];
	mul.wide.s32 	%rd70, %r42, 4;
	add.s64 	%rd71, %rd62, %rd70;
	ld.global.u32 	%r134, [%rd71];
	mad.lo.s32 	%r164, %r134, %r133, %r129;
	add.s64 	%rd72, %rd2, %rd68;
	ld.global.u32 	%r135, [%rd72+4];
	add.s64 	%rd73, %rd64, %rd70;
	ld.global.u32 	%r136, [%rd73];
	mad.lo.s32 	%r165, %r136, %r135, %r132;
	add.s32 	%r156, %r156, 2;
$L__BB0_10:
	and.b32  	%r137, %r42, 1;
	setp.eq.b32 	%p8, %r137, 1;
	not.pred 	%p9, %p8;
	@%p9 bra 	$L__BB0_12;
	add.s32 	%r138, %r156, %r3;
	mul.wide.u32 	%rd74, %r138, 4;
	add.s64 	%rd75, %rd4, %rd74;
	ld.global.u32 	%r139, [%rd75];
	mad.lo.s32 	%r140, %r156, %r42, %r2;
	mul.wide.s32 	%rd76, %r140, 4;
	add.s64 	%rd77, %rd3, %rd76;
	ld.global.u32 	%r141, [%rd77];
	mad.lo.s32 	%r164, %r141, %r139, %r164;
	add.s64 	%rd78, %rd2, %rd74;
	ld.global.u32 	%r142, [%rd78];
	add.s64 	%rd79, %rd1, %rd76;
	ld.global.u32 	%r143, [%rd79];
	mad.lo.s32 	%r165, %r143, %r142, %r165;
$L__BB0_12:
	ld.param.u64 	%rd85, [_Z10matrix_mulPiS_S_S_S_S_i_param_4];
	add.s32 	%r144, %r3, %r2;
	cvta.to.global.u64 	%rd80, %rd85;
	mul.wide.s32 	%rd81, %r144, 4;
	add.s64 	%rd82, %rd80, %rd81;
	st.global.u32 	[%rd82], %r164;
	cvta.to.global.u64 	%rd83, %rd16;
	add.s64 	%rd84, %rd83, %rd81;
	st.global.u32 	[%rd84], %r165;
$L__BB0_13:
	ret;

}


// ===== COMPILED SASS (sm_100) =====

	.target	sm_100

	.elftype	@"ET_EXEC"


//--------------------- .note.nv.tkinfo           --------------------------
	.section	.note.nv.tkinfo,"",@"SHT_NOTE"
	.sectionflags	@"SHF_NOTE_NV_TKINFO"
	.tkinfo
        /*0018*/ 	.word	0x00000002
        /*0030*/ 	.string	""
        /*0030*/ 	.string	"ptxas"
        /*0030*/ 	.string	"Cuda compilation tools, release 13.0, V13.0.88"
        /*0030*/ 	.string	"Build cuda_13.0.r13.0/compiler.36424714_0"
        /*0030*/ 	.string	"-arch sm_100 -m 64 "



//--------------------- .note.nv.cuinfo           --------------------------
	.section	.note.nv.cuinfo,"",@"SHT_NOTE"
	.sectionflags	@"SHF_NOTE_NV_CUINFO"
        /*0018*/ 	.short	0x0002
        /*001a*/ 	.short	0x0064
        /*001c*/ 	.short	0x0082
	.zero		2


//--------------------- .nv.info                  --------------------------
	.section	.nv.info,"",@"SHT_CUDA_INFO"
	.align	4


	//----- nvinfo : EIATTR_REGCOUNT
	.align		4
        /*0000*/ 	.byte	0x04, 0x2f
        /*0002*/ 	.short	(.L_1 - .L_0)
	.align		4
.L_0:
        /*0004*/ 	.word	index@(_Z10matrix_mulPiS_S_S_S_S_i)
        /*0008*/ 	.word	0x00000020


	//----- nvinfo : EIATTR_FRAME_SIZE
	.align		4
.L_1:
        /*000c*/ 	.byte	0x04, 0x11
        /*000e*/ 	.short	(.L_3 - .L_2)
	.align		4
.L_2:
        /*0010*/ 	.word	index@(_Z10matrix_mulPiS_S_S_S_S_i)
        /*0014*/ 	.word	0x00000000


	//----- nvinfo : EIATTR_MIN_STACK_SIZE
	.align		4
.L_3:
        /*0018*/ 	.byte	0x04, 0x12
        /*001a*/ 	.short	(.L_5 - .L_4)
	.align		4
.L_4:
        /*001c*/ 	.word	index@(_Z10matrix_mulPiS_S_S_S_S_i)
        /*0020*/ 	.word	0x00000000
.L_5:


//--------------------- .nv.compat                --------------------------
	.section	.nv.compat,"",@"SHT_CUDA_COMPAT_INFO"
	.align	4
        /*0000*/ 	.byte	0x02, 0x09, 0x00, 0x00, 0x02, 0x02, 0x01, 0x00, 0x02, 0x05, 0x05, 0x00, 0x03, 0x07, 0x01, 0x01
        /*0010*/ 	.byte	0x02, 0x03, 0x00, 0x00, 0x02, 0x06, 0x01, 0x00, 0x04, 0x0b, 0x08, 0x00, 0x09, 0x00, 0x00, 0x00
        /*0020*/ 	.byte	0x00, 0x00, 0x00, 0x00


//--------------------- .nv.info._Z10matrix_mulPiS_S_S_S_S_i --------------------------
	.section	.nv.info._Z10matrix_mulPiS_S_S_S_S_i,"",@"SHT_CUDA_INFO"
	.sectionflags	@""
	.align	4


	//----- nvinfo : EIATTR_CUDA_API_VERSION
	.align		4
        /*0000*/ 	.byte	0x04, 0x37
        /*0002*/ 	.short	(.L_7 - .L_6)
.L_6:
        /*0004*/ 	.word	0x00000082


	//----- nvinfo : EIATTR_KPARAM_INFO
	.align		4
.L_7:
        /*0008*/ 	.byte	0x04, 0x17
        /*000a*/ 	.short	(.L_9 - .L_8)
.L_8:
        /*000c*/ 	.word	0x00000000
        /*0010*/ 	.short	0x0006
        /*0012*/ 	.short	0x0030
        /*0014*/ 	.byte	0x00, 0xf0, 0x11, 0x00


	//----- nvinfo : EIATTR_KPARAM_INFO
	.align		4
.L_9:
        /*0018*/ 	.byte	0x04, 0x17
        /*001a*/ 	.short	(.L_11 - .L_10)
.L_10:
        /*001c*/ 	.word	0x00000000
        /*0020*/ 	.short	0x0005
        /*0022*/ 	.short	0x0028
        /*0024*/ 	.byte	0x00, 0xf5, 0x21, 0x00


	//----- nvinfo : EIATTR_KPARAM_INFO
	.align		4
.L_11:
        /*0028*/ 	.byte	0x04, 0x17
        /*002a*/ 	.short	(.L_13 - .L_12)
.L_12:
        /*002c*/ 	.word	0x00000000
        /*0030*/ 	.short	0x0004
        /*0032*/ 	.short	0x0020
        /*0034*/ 	.byte	0x00, 0xf5, 0x21, 0x00


	//----- nvinfo : EIATTR_KPARAM_INFO
	.align		4
.L_13:
        /*0038*/ 	.byte	0x04, 0x17
        /*003a*/ 	.short	(.L_15 - .L_14)
.L_14:
        /*003c*/ 	.word	0x00000000
        /*0040*/ 	.short	0x0003
        /*0042*/ 	.short	0x0018
        /*0044*/ 	.byte	0x00, 0xf5, 0x21, 0x00


	//----- nvinfo : EIATTR_KPARAM_INFO
	.align		4
.L_15:
        /*0048*/ 	.byte	0x04, 0x17
        /*004a*/ 	.short	(.L_17 - .L_16)
.L_16:
        /*004c*/ 	.word	0x00000000
        /*0050*/ 	.short	0x0002
        /*0052*/ 	.short	0x0010
        /*0054*/ 	.byte	0x00, 0xf5, 0x21, 0x00


	//----- nvinfo : EIATTR_KPARAM_INFO
	.align		4
.L_17:
        /*0058*/ 	.byte	0x04, 0x17
        /*005a*/ 	.short	(.L_19 - .L_18)
.L_18:
        /*005c*/ 	.word	0x00000000
        /*0060*/ 	.short	0x0001
        /*0062*/ 	.short	0x0008
        /*0064*/ 	.byte	0x00, 0xf5, 0x21, 0x00


	//----- nvinfo : EIATTR_KPARAM_INFO
	.align		4
.L_19:
        /*0068*/ 	.byte	0x04, 0x17
        /*006a*/ 	.short	(.L_21 - .L_20)
.L_20:
        /*006c*/ 	.word	0x00000000
        /*0070*/ 	.short	0x0000
        /*0072*/ 	.short	0x0000
        /*0074*/ 	.byte	0x00, 0xf5, 0x21, 0x00


	//----- nvinfo : EIATTR_SPARSE_MMA_MASK
	.align		4
.L_21:
        /*0078*/ 	.byte	0x03, 0x50
        /*007a*/ 	.short	0x0000


	//----- nvinfo : EIATTR_MAXREG_COUNT
	.align		4
        /*007c*/ 	.byte	0x03, 0x1b
        /*007e*/ 	.short	0x00ff


	//----- nvinfo : EIATTR_MERCURY_ISA_VERSION
	.align		4
        /*0080*/ 	.byte	0x03, 0x5f
        /*0082*/ 	.short	0x0101


	//----- nvinfo : EIATTR_VRC_CTA_INIT_COUNT
	.align		4
        /*0084*/ 	.byte	0x02, 0x4a
	.zero		1
	.zero		1


	//----- nvinfo : EIATTR_EXIT_INSTR_OFFSETS
	.align		4
        /*0088*/ 	.byte	0x04, 0x1c
        /*008a*/ 	.short	(.L_23 - .L_22)


	//   ....[0]....
.L_22:
        /*008c*/ 	.word	0x000000c0


	//   ....[1]....
        /*0090*/ 	.word	0x00000e20


	//----- nvinfo : EIATTR_CBANK_PARAM_SIZE
	.align		4
.L_23:
        /*0094*/ 	.byte	0x03, 0x19
        /*0096*/ 	.short	0x0034


	//----- nvinfo : EIATTR_PARAM_CBANK
	.align		4
        /*0098*/ 	.byte	0x04, 0x0a
        /*009a*/ 	.short	(.L_25 - .L_24)
	.align		4
.L_24:
        /*009c*/ 	.word	index@(.nv.constant0._Z10matrix_mulPiS_S_S_S_S_i)
        /*00a0*/ 	.short	0x0380
        /*00a2*/ 	.short	0x0034


	//----- nvinfo : EIATTR_SW_WAR
	.align		4
.L_25:
        /*00a4*/ 	.byte	0x04, 0x36
        /*00a6*/ 	.short	(.L_27 - .L_26)
.L_26:
        /*00a8*/ 	.word	0x00000008
.L_27:


//--------------------- .nv.callgraph             --------------------------
	.section	.nv.callgraph,"",@"SHT_CUDA_CALLGRAPH"
	.align	4
	.sectionentsize	8
	.align		4
        /*0000*/ 	.word	0x00000000
	.align		4
        /*0004*/ 	.word	0xffffffff
	.align		4
        /*0008*/ 	.word	0x00000000
	.align		4
        /*000c*/ 	.word	0xfffffffe
	.align		4
        /*0010*/ 	.word	0x00000000
	.align		4
        /*0014*/ 	.word	0xfffffffd
	.align		4
        /*0018*/ 	.word	0x00000000
	.align		4
        /*001c*/ 	.word	0xfffffffc


//--------------------- .text._Z10matrix_mulPiS_S_S_S_S_i --------------------------
	.section	.text._Z10matrix_mulPiS_S_S_S_S_i,"ax",@progbits
	.align	128
        .global         _Z10matrix_mulPiS_S_S_S_S_i
        .type           _Z10matrix_mulPiS_S_S_S_S_i,@function
        .size           _Z10matrix_mulPiS_S_S_S_S_i,(.L_x_6 - _Z10matrix_mulPiS_S_S_S_S_i)
        .other          _Z10matrix_mulPiS_S_S_S_S_i,@"STO_CUDA_ENTRY STV_DEFAULT"
_Z10matrix_mulPiS_S_S_S_S_i:
.text._Z10matrix_mulPiS_S_S_S_S_i:
[----:B------:R-:W-:Y:S01]  /*0000*/  LDC R1, c[0x0][0x37c] ;  /* 0x0000df00ff017b82 */ /* 0x000fe20000000800 */
[----:B------:R-:W0:Y:S07]  /*0010*/  S2R R3, SR_TID.Y ;  /* 0x0000000000037919 */ /* 0x000e2e0000002200 */
[----:B------:R-:W0:Y:S01]  /*0020*/  S2UR UR4, SR_CTAID.Y ;  /* 0x00000000000479c3 */ /* 0x000e220000002600 */
[----:B------:R-:W1:Y:S07]  /*0030*/  S2R R5, SR_TID.X ;  /* 0x0000000000057919 */ /* 0x000e6e0000002100 */
[----:B------:R-:W0:Y:S08]  /*0040*/  LDC R4, c[0x0][0x364] ;  /* 0x0000d900ff047b82 */ /* 0x000e300000000800 */
[----:B------:R-:W1:Y:S08]  /*0050*/  S2UR UR5, SR_CTAID.X ;  /* 0x00000000000579c3 */ /* 0x000e700000002500 */
[----:B------:R-:W1:Y:S08]  /*0060*/  LDC R2, c[0x0][0x360] ;  /* 0x0000d800ff027b82 */ /* 0x000e700000000800 */
[----:B------:R-:W2:Y:S01]  /*0070*/  LDC R0, c[0x0][0x3b0] ;  /* 0x0000ec00ff007b82 */ /* 0x000ea20000000800 */
[----:B0-----:R-:W-:-:S02]  /*0080*/  IMAD R4, R4, UR4, R3 ;  /* 0x0000000404047c24 */ /* 0x001fc4000f8e0203 */
[----:B-1----:R-:W-:-:S05]  /*0090*/  IMAD R3, R2, UR5, R5 ;  /* 0x0000000502037c24 */ /* 0x002fca000f8e0205 */
[----:B------:R-:W-:-:S04]  /*00a0*/  VIMNMX R5, PT, PT, R4, R3, !PT ;  /* 0x0000000304057248 */ /* 0x000fc80007fe0100 */
[----:B--2---:R-:W-:-:S13]  /*00b0*/  ISETP.GE.AND P0, PT, R5, R0, PT ;  /* 0x000000000500720c */ /* 0x004fda0003f06270 */
[----:B------:R-:W-:Y:S05]  /*00c0*/  @P0 EXIT ;  /* 0x000000000000094d */ /* 0x000fea0003800000 */
[C---:B------:R-:W-:Y:S01]  /*00d0*/  ISETP.GE.U32.AND P1, PT, R0.reuse, 0x8, PT ;  /* 0x000000080000780c */ /* 0x040fe20003f26070 */
[----:B------:R-:W0:Y:S01]  /*00e0*/  LDCU.64 UR4, c[0x0][0x358] ;  /* 0x00006b00ff0477ac */ /* 0x000e220008000a00 */
[----:B------:R-:W-:Y:S01]  /*00f0*/  LOP3.LUT R2, R0, 0x7, RZ, 0xc0, !PT ;  /* 0x0000000700027812 */ /* 0x000fe200078ec0ff */
[----:B------:R-:W-:Y:S02]  /*0100*/  HFMA2 R5, -RZ, RZ, 0, 0 ;  /* 0x00000000ff057431 */ /* 0x000fe400000001ff */
[----:B------:R-:W-:Y:S02]  /*0110*/  IMAD R4, R4, R0, RZ ;  /* 0x0000000004047224 */ /* 0x000fe400078e02ff */
[----:B------:R-:W-:Y:S01]  /*0120*/  HFMA2 R19, -RZ, RZ, 0, 0 ;  /* 0x00000000ff137431 */ /* 0x000fe200000001ff */
[----:B------:R-:W-:Y:S02]  /*0130*/  ISETP.NE.AND P0, PT, R2, RZ, PT ;  /* 0x000000ff0200720c */ /* 0x000fe40003f05270 */
[----:B------:R-:W-:-:S03]  /*0140*/  MOV R11, RZ ;  /* 0x000000ff000b7202 */ /* 0x000fc60000000f00 */
[----:B------:R-:W-:Y:S08]  /*0150*/  @!P1 BRA `(.L_x_0) ;  /* 0x0000000400509947 */ /* 0x000ff00003800000 */
[----:B------:R-:W-:Y:S01]  /*0160*/  LOP3.LUT R5, R0, 0x7ffffff8, RZ, 0xc0, !PT ;  /* 0x7ffffff800057812 */ /* 0x000fe200078ec0ff */
[----:B------:R-:W-:Y:S01]  /*0170*/  IMAD.WIDE.U32 R6, R4, 0x4, RZ ;  /* 0x0000000404067825 */ /* 0x000fe200078e00ff */
[----:B------:R-:W-:Y:S01]  /*0180*/  MOV R11, RZ ;  /* 0x000000ff000b7202 */ /* 0x000fe20000000f00 */
[----:B------:R-:W1:Y:S01]  /*0190*/  LDCU.64 UR6, c[0x0][0x380] ;  /* 0x00007000ff0677ac */ /* 0x000e620008000a00 */
[----:B------:R-:W-:Y:S02]  /*01a0*/  MOV R9, R3 ;  /* 0x0000000300097202 */ /* 0x000fe40000000f00 */
[----:B------:R-:W-:Y:S01]  /*01b0*/  MOV R19, RZ ;  /* 0x000000ff00137202 */ /* 0x000fe20000000f00 */
[----:B------:R-:W2:Y:S01]  /*01c0*/  LDCU.64 UR8, c[0x0][0x390] ;  /* 0x00007200ff0877ac */ /* 0x000ea20008000a00 */
[----:B------:R-:W-:-:S07]  /*01d0*/  IADD3 R8, PT, PT, -R5, RZ, RZ ;  /* 0x000000ff05087210 */ /* 0x000fce0007ffe1ff */
.L_x_1:
[----:B------:R-:W3:Y:S01]  /*01e0*/  LDC.64 R14, c[0x0][0x388] ;  /* 0x0000e200ff0e7b82 */ /* 0x000ee20000000a00 */
[----:B-1----:R-:W-:-:S04]  /*01f0*/  IADD3 R28, P1, PT, R6, UR6, RZ ;  /* 0x00000006061c7c10 */ /* 0x002fc8000ff3e0ff */
[----:B------:R-:W-:-:S03]  /*0200*/  IADD3.X R29, PT, PT, R7, UR7, RZ, P1, !PT ;  /* 0x00000007071d7c10 */ /* 0x000fc60008ffe4ff */
[----:B------:R-:W1:Y:S02]  /*0210*/  LDC.64 R12, c[0x0][0x398] ;  /* 0x0000e600ff0c7b82 */ /* 0x000e640000000a00 */
[----:B0-----:R-:W4:Y:S01]  /*0220*/  LDG.E R18, desc[UR4][R28.64] ;  /* 0x000000041c127981 */ /* 0x001f22000c1e1900 */
[----:B---3--:R-:W-:Y:S01]  /*0230*/  IMAD.WIDE R14, R9, 0x4, R14 ;  /* 0x00000004090e7825 */ /* 0x008fe200078e020e */
[----:B--2---:R-:W-:Y:S02]  /*0240*/  IADD3 R16, P1, PT, R6, UR8, RZ ;  /* 0x0000000806107c10 */ /* 0x004fe4000ff3e0ff */
[----:B------:R-:W2:Y:S04]  /*0250*/  LDG.E R24, desc[UR4][R28.64+0x4] ;  /* 0x000004041c187981 */ /* 0x000ea8000c1e1900 */
[----:B------:R-:W4:Y:S01]  /*0260*/  LDG.E R10, desc[UR4][R14.64] ;  /* 0x000000040e0a7981 */ /* 0x000f22000c1e1900 */
[----:B------:R-:W-:Y:S01]  /*0270*/  IMAD.WIDE R22, R0, 0x4, R14 ;  /* 0x0000000400167825 */ /* 0x000fe200078e020e */
[----:B------:R-:W-:-:S02]  /*0280*/  IADD3.X R17, PT, PT, R7, UR9, RZ, P1, !PT ;  /* 0x0000000907117c10 */ /* 0x000fc40008ffe4ff */
[----:B------:R-:W3:Y:S01]  /*0290*/  LDG.E R26, desc[UR4][R28.64+0xc] ;  /* 0x00000c041c1a7981 */ /* 0x000ee2000c1e1900 */
[----:B------:R-:W-:-:S03]  /*02a0*/  IMAD.WIDE R20, R0, 0x8, R14 ;  /* 0x0000000800147825 */ /* 0x000fc600078e020e */
[----:B------:R-:W2:Y:S01]  /*02b0*/  LDG.E R23, desc[UR4][R22.64] ;  /* 0x0000000416177981 */ /* 0x000ea2000c1e1900 */
[----:B-1----:R-:W-:-:S03]  /*02c0*/  IMAD.WIDE R12, R9, 0x4, R12 ;  /* 0x00000004090c7825 */ /* 0x002fc600078e020c */
[----:B------:R-:W5:Y:S04]  /*02d0*/  LDG.E R20, desc[UR4][R20.64] ;  /* 0x0000000414147981 */ /* 0x000f68000c1e1900 */
[----:B------:R-:W3:Y:S04]  /*02e0*/  LDG.E R25, desc[UR4][R12.64] ;  /* 0x000000040c197981 */ /* 0x000ee8000c1e1900 */
[----:B------:R-:W5:Y:S01]  /*02f0*/  LDG.E R27, desc[UR4][R16.64+0x8] ;  /* 0x00000804101b7981 */ /* 0x000f62000c1e1900 */
[----:B----4-:R-:W-:-:S03]  /*0300*/  IMAD R10, R18, R10, R19 ;  /* 0x0000000a120a7224 */ /* 0x010fc600078e0213 */
[----:B------:R-:W3:Y:S04]  /*0310*/  LDG.E R18, desc[UR4][R16.64] ;  /* 0x0000000410127981 */ /* 0x000ee8000c1e1900 */
[----:B------:R-:W5:Y:S01]  /*0320*/  LDG.E R19, desc[UR4][R28.64+0x8] ;  /* 0x000008041c137981 */ /* 0x000f62000c1e1900 */
[----:B--2---:R-:W-:Y:S02]  /*0330*/  IMAD R10, R24, R23, R10 ;  /* 0x00000017180a7224 */ /* 0x004fe400078e020a */
[----:B------:R-:W-:Y:S01]  /*0340*/  IMAD.WIDE R22, R0, 0x4, R12 ;  /* 0x0000000400167825 */ /* 0x000fe200078e020c */
[----:B------:R-:W2:Y:S05]  /*0350*/  LDG.E R24, desc[UR4][R16.64+0x4] ;  /* 0x0000040410187981 */ /* 0x000eaa000c1e1900 */
[----:B------:R-:W2:Y:S01]  /*0360*/  LDG.E R22, desc[UR4][R22.64] ;  /* 0x0000000416167981 */ /* 0x000ea2000c1e1900 */
[----:B---3--:R-:W-:-:S02]  /*0370*/  IMAD R11, R18, R25, R11 ;  /* 0x00000019120b7224 */ /* 0x008fc400078e020b */
[----:B-----5:R-:W-:Y:S02]  /*0380*/  IMAD R10, R19, R20, R10 ;  /* 0x00000014130a7224 */ /* 0x020fe400078e020a */
[----:B------:R-:W-:-:S04]  /*0390*/  IMAD.WIDE R18, R0, 0xc, R14 ;  /* 0x0000000c00127825 */ /* 0x000fc800078e020e */
[----:B------:R-:W-:Y:S02]  /*03a0*/  IMAD.WIDE R20, R0, 0x8, R12 ;  /* 0x0000000800147825 */ /* 0x000fe400078e020c */
[----:B------:R-:W3:Y:S04]  /*03b0*/  LDG.E R19, desc[UR4][R18.64] ;  /* 0x0000000412137981 */ /* 0x000ee8000c1e1900 */
[----:B------:R-:W4:Y:S01]  /*03c0*/  LDG.E R20, desc[UR4][R20.64] ;  /* 0x0000000414147981 */ /* 0x000f22000c1e1900 */
[----:B--2---:R-:W-:Y:S02]  /*03d0*/  IMAD R11, R24, R22, R11 ;  /* 0x00000016180b7224 */ /* 0x004fe400078e020b */
[C---:B------:R-:W-:Y:S01]  /*03e0*/  IMAD.WIDE R22, R0.reuse, 0x10, R14 ;  /* 0x0000001000167825 */ /* 0x040fe200078e020e */
[----:B------:R-:W2:Y:S03]  /*03f0*/  LDG.E R18, desc[UR4][R28.64+0x10] ;  /* 0x000010041c127981 */ /* 0x000ea6000c1e1900 */
[----:B------:R-:W-:-:S02]  /*0400*/  IMAD.WIDE R24, R0, 0xc, R12 ;  /* 0x0000000c00187825 */ /* 0x000fc400078e020c */
[----:B------:R-:W2:Y:S04]  /*0410*/  LDG.E R23, desc[UR4][R22.64] ;  /* 0x0000000416177981 */ /* 0x000ea8000c1e1900 */
[----:B------:R-:W5:Y:S04]  /*0420*/  LDG.E R24, desc[UR4][R24.64] ;  /* 0x0000000418187981 */ /* 0x000f68000c1e1900 */
[----:B------:R-:W5:Y:S04]  /*0430*/  LDG.E R21, desc[UR4][R28.64+0x18] ;  /* 0x000018041c157981 */ /* 0x000f68000c1e1900 */
[----:B------:R-:W5:Y:S01]  /*0440*/  LDG.E R25, desc[UR4][R28.64+0x14] ;  /* 0x000014041c197981 */ /* 0x000f62000c1e1900 */
[----:B---3--:R-:W-:-:S03]  /*0450*/  IMAD R26, R26, R19, R10 ;  /* 0x000000131a1a7224 */ /* 0x008fc600078e020a */
[----:B------:R-:W5:Y:S01]  /*0460*/  LDG.E R19, desc[UR4][R16.64+0xc] ;  /* 0x00000c0410137981 */ /* 0x000f62000c1e1900 */
[----:B----4-:R-:W-:Y:S02]  /*0470*/  IMAD R27, R27, R20, R11 ;  /* 0x000000141b1b7224 */ /* 0x010fe400078e020b */
[----:B------:R-:W-:Y:S01]  /*0480*/  IMAD.WIDE R10, R0, 0x10, R12 ;  /* 0x00000010000a7825 */ /* 0x000fe200078e020c */
[----:B------:R-:W3:Y:S05]  /*0490*/  LDG.E R20, desc[UR4][R16.64+0x10] ;  /* 0x0000100410147981 */ /* 0x000eea000c1e1900 */
[----:B------:R5:W3:Y:S01]  /*04a0*/  LDG.E R10, desc[UR4][R10.64] ;  /* 0x000000040a0a7981 */ /* 0x000ae2000c1e1900 */
[----:B--2---:R-:W-:-:S02]  /*04b0*/  IMAD R18, R18, R23, R26 ;  /* 0x0000001712127224 */ /* 0x004fc400078e021a */
[----:B------:R-:W-:-:S06]  /*04c0*/  IMAD.WIDE R22, R0, 0x18, R14 ;  /* 0x0000001800167825 */ /* 0x000fcc00078e020e */
[----:B------:R-:W2:Y:S04]  /*04d0*/  LDG.E R22, desc[UR4][R22.64] ;  /* 0x0000000416167981 */ /* 0x000ea8000c1e1900 */
[----:B------:R-:W4:Y:S01]  /*04e0*/  LDG.E R23, desc[UR4][R16.64+0x14] ;  /* 0x0000140410177981 */ /* 0x000f22000c1e1900 */
[----:B-----5:R-:W-:-:S03]  /*04f0*/  IMAD R11, R19, R24, R27 ;  /* 0x00000018130b7224 */ /* 0x020fc600078e021b */
[----:B------:R0:W5:Y:S01]  /*0500*/  LDG.E R19, desc[UR4][R28.64+0x1c] ;  /* 0x00001c041c137981 */ /* 0x000162000c1e1900 */
[----:B------:R-:W-:-:S04]  /*0510*/  IMAD.WIDE R26, R0, 0x14, R14 ;  /* 0x00000014001a7825 */ /* 0x000fc800078e020e */
[----:B---3--:R-:W-:Y:S02]  /*0520*/  IMAD R10, R20, R10, R11 ;  /* 0x0000000a140a7224 */ /* 0x008fe400078e020b */
[----:B------:R-:W3:Y:S01]  /*0530*/  LDG.E R26, desc[UR4][R26.64] ;  /* 0x000000041a1a7981 */ /* 0x000ee2000c1e1900 */
[----:B0-----:R-:W-:-:S03]  /*0540*/  IMAD.WIDE R28, R0, 0x14, R12 ;  /* 0x00000014001c7825 */ /* 0x001fc600078e020c */
[----:B------:R-:W5:Y:S04]  /*0550*/  LDG.E R20, desc[UR4][R16.64+0x18] ;  /* 0x0000180410147981 */ /* 0x000f68000c1e1900 */
[----:B------:R0:W5:Y:S01]  /*0560*/  LDG.E R11, desc[UR4][R16.64+0x1c] ;  /* 0x00001c04100b7981 */ /* 0x000162000c1e1900 */
[----:B------:R-:W-:-:S03]  /*0570*/  IMAD.WIDE R14, R0, 0x1c, R14 ;  /* 0x0000001c000e7825 */ /* 0x000fc600078e020e */
[----:B------:R-:W4:Y:S04]  /*0580*/  LDG.E R24, desc[UR4][R28.64] ;  /* 0x000000041c187981 */ /* 0x000f28000c1e1900 */
[----:B------:R-:W5:Y:S01]  /*0590*/  LDG.E R14, desc[UR4][R14.64] ;  /* 0x000000040e0e7981 */ /* 0x000f62000c1e1900 */
[----:B0-----:R-:W-:-:S04]  /*05a0*/  IMAD.WIDE R16, R0, 0x18, R12 ;  /* 0x0000001800107825 */ /* 0x001fc800078e020c */
[----:B------:R-:W-:Y:S01]  /*05b0*/  IMAD.WIDE R12, R0, 0x1c, R12 ;  /* 0x0000001c000c7825 */ /* 0x000fe200078e020c */
[----:B------:R-:W5:Y:S05]  /*05c0*/  LDG.E R27, desc[UR4][R16.64] ;  /* 0x00000004101b7981 */ /* 0x000f6a000c1e1900 */
[----:B------:R-:W5:Y:S01]  /*05d0*/  LDG.E R12, desc[UR4][R12.64] ;  /* 0x000000040c0c7981 */ /* 0x000f62000c1e1900 */
[----:B------:R-:W-:-:S04]  /*05e0*/  IADD3 R8, PT, PT, R8, 0x8, RZ ;  /* 0x0000000808087810 */ /* 0x000fc80007ffe0ff */
[----:B------:R-:W-:Y:S02]  /*05f0*/  ISETP.NE.AND P1, PT, R8, RZ, PT ;  /* 0x000000ff0800720c */ /* 0x000fe40003f25270 */
[----:B------:R-:W-:Y:S02]  /*0600*/  IADD3 R6, P2, PT, R6, 0x20, RZ ;  /* 0x0000002006067810 */ /* 0x000fe40007f5e0ff */
[----:B------:R-:W-:Y:S02]  /*0610*/  LEA R9, R0, R9, 0x3 ;  /* 0x0000000900097211 */ /* 0x000fe400078e18ff */
[----:B------:R-:W-:Y:S01]  /*0620*/  IADD3.X R7, PT, PT, RZ, R7, RZ, P2, !PT ;  /* 0x00000007ff077210 */ /* 0x000fe200017fe4ff */
[----:B---3--:R-:W-:-:S04]  /*0630*/  IMAD R18, R25, R26, R18 ;  /* 0x0000001a19127224 */ /* 0x008fc800078e0212 */
[----:B--2---:R-:W-:Y:S02]  /*0640*/  IMAD R18, R21, R22, R18 ;  /* 0x0000001615127224 */ /* 0x004fe400078e0212 */
[----:B----4-:R-:W-:Y:S02]  /*0650*/  IMAD R10, R23, R24, R10 ;  /* 0x00000018170a7224 */ /* 0x010fe400078e020a */
[----:B-----5:R-:W-:Y:S02]  /*0660*/  IMAD R19, R19, R14, R18 ;  /* 0x0000000e13137224 */ /* 0x020fe400078e0212 */
[----:B------:R-:W-:-:S04]  /*0670*/  IMAD R10, R20, R27, R10 ;  /* 0x0000001b140a7224 */ /* 0x000fc800078e020a */
[----:B------:R-:W-:Y:S01]  /*0680*/  IMAD R11, R11, R12, R10 ;  /* 0x0000000c0b0b7224 */ /* 0x000fe200078e020a */
[----:B------:R-:W-:Y:S06]  /*0690*/  @P1 BRA `(.L_x_1) ;  /* 0xfffffff800d01947 */ /* 0x000fec000383ffff */
.L_x_0:
[----:B------:R-:W-:Y:S05]  /*06a0*/  @!P0 BRA `(.L_x_2) ;  /* 0x0000000400c08947 */ /* 0x000fea0003800000 */
[----:B------:R-:W-:Y:S02]  /*06b0*/  ISETP.GE.U32.AND P1, PT, R2, 0x4, PT ;  /* 0x000000040200780c */ /* 0x000fe40003f26070 */
[----:B------:R-:W-:-:S04]  /*06c0*/  LOP3.LUT R6, R0, 0x3, RZ, 0xc0, !PT ;  /* 0x0000000300067812 */ /* 0x000fc800078ec0ff */
[----:B------:R-:W-:-:S07]  /*06d0*/  ISETP.NE.AND P0, PT, R6, RZ, PT ;  /* 0x000000ff0600720c */ /* 0x000fce0003f05270 */
[----:B------:R-:W-:Y:S06]  /*06e0*/  @!P1 BRA `(.L_x_3) ;  /* 0x0000000000cc9947 */ /* 0x000fec0003800000 */
[----:B------:R-:W1:Y:S01]  /*06f0*/  LDC.64 R26, c[0x0][0x388] ;  /* 0x0000e200ff1a7b82 */ /* 0x000e620000000a00 */
[----:B------:R-:W2:Y:S01]  /*0700*/  LDCU.64 UR6, c[0x0][0x380] ;  /* 0x00007000ff0677ac */ /* 0x000ea20008000a00 */
[CC--:B------:R-:W-:Y:S01]  /*0710*/  IADD3 R15, P1, PT, R4.reuse, R5.reuse, RZ ;  /* 0x00000005040f7210 */ /* 0x0c0fe20007f3e0ff */
[----:B------:R-:W-:Y:S01]  /*0720*/  IMAD R29, R5, R0, R3 ;  /* 0x00000000051d7224 */ /* 0x000fe200078e0203 */
[----:B------:R-:W-:Y:S01]  /*0730*/  IADD3 R17, PT, PT, R4, R5, RZ ;  /* 0x0000000504117210 */ /* 0x000fe20007ffe0ff */
[----:B------:R-:W3:Y:S01]  /*0740*/  LDCU.64 UR8, c[0x0][0x390] ;  /* 0x00007200ff0877ac */ /* 0x000ee20008000a00 */
[----:B------:R-:W-:Y:S02]  /*0750*/  IADD3.X R2, PT, PT, RZ, RZ, RZ, P1, !PT ;  /* 0x000000ffff027210 */ /* 0x000fe40000ffe4ff */
[----:B------:R-:W4:Y:S01]  /*0760*/  LDC.64 R8, c[0x0][0x398] ;  /* 0x0000e600ff087b82 */ /* 0x000f220000000a00 */
[C---:B------:R-:W-:Y:S02]  /*0770*/  SHF.L.U32 R14, R15.reuse, 0x2, RZ ;  /* 0x000000020f0e7819 */ /* 0x040fe400000006ff */
[----:B------:R-:W-:-:S05]  /*0780*/  SHF.L.U64.HI R15, R15, 0x2, R2 ;  /* 0x000000020f0f7819 */ /* 0x000fca0000010202 */
[----:B------:R-:W5:Y:S01]  /*0790*/  LDC.64 R12, c[0x0][0x390] ;  /* 0x0000e400ff0c7b82 */ /* 0x000f620000000a00 */
[----:B--2---:R-:W-:-:S04]  /*07a0*/  IADD3 R20, P1, PT, R14, UR6, RZ ;  /* 0x000000060e147c10 */ /* 0x004fc8000ff3e0ff */
[----:B------:R-:W-:-:S03]  /*07b0*/  IADD3.X R21, PT, PT, R15, UR7, RZ, P1, !PT ;  /* 0x000000070f157c10 */ /* 0x000fc60008ffe4ff */
[----:B------:R-:W2:Y:S01]  /*07c0*/  LDC.64 R24, c[0x0][0x380] ;  /* 0x0000e000ff187b82 */ /* 0x000ea20000000a00 */
[----:B-1----:R-:W-:-:S04]  /*07d0*/  IMAD.WIDE R26, R29, 0x4, R26 ;  /* 0x000000041d1a7825 */ /* 0x002fc800078e021a */
[----:B----4-:R-:W-:Y:S01]  /*07e0*/  IMAD.WIDE R8, R29, 0x4, R8 ;  /* 0x000000041d087825 */ /* 0x010fe200078e0208 */
[----:B0-----:R-:W4:Y:S01]  /*07f0*/  LDG.E R2, desc[UR4][R20.64+0x4] ;  /* 0x0000040414027981 */ /* 0x001f22000c1e1900 */
[----:B---3--:R-:W-:Y:S02]  /*0800*/  IADD3 R14, P1, PT, R14, UR8, RZ ;  /* 0x000000080e0e7c10 */ /* 0x008fe4000ff3e0ff */
[----:B------:R-:W-:Y:S01]  /*0810*/  IMAD.WIDE R22, R0, 0x4, R26 ;  /* 0x0000000400167825 */ /* 0x000fe200078e021a */
[----:B------:R-:W3:Y:S03]  /*0820*/  LDG.E R7, desc[UR4][R20.64+0x8] ;  /* 0x0000080414077981 */ /* 0x000ee6000c1e1900 */
[----:B-----5:R-:W-:Y:S01]  /*0830*/  IMAD.WIDE.U32 R12, R17, 0x4, R12 ;  /* 0x00000004110c7825 */ /* 0x020fe200078e000c */
[----:B------:R0:W5:Y:S01]  /*0840*/  LDG.E R10, desc[UR4][R20.64+0xc] ;  /* 0x00000c04140a7981 */ /* 0x000162000c1e1900 */
[----:B------:R-:W-:-:S03]  /*0850*/  IADD3.X R15, PT, PT, R15, UR9, RZ, P1, !PT ;  /* 0x000000090f0f7c10 */ /* 0x000fc60008ffe4ff */
[----:B------:R1:W4:Y:S01]  /*0860*/  LDG.E R28, desc[UR4][R26.64] ;  /* 0x000000041a1c7981 */ /* 0x000322000c1e1900 */
[----:B--2---:R-:W-:-:S03]  /*0870*/  IMAD.WIDE.U32 R24, R17, 0x4, R24 ;  /* 0x0000000411187825 */ /* 0x004fc600078e0018 */
[----:B------:R-:W2:Y:S01]  /*0880*/  LDG.E R12, desc[UR4][R12.64] ;  /* 0x000000040c0c7981 */ /* 0x000ea2000c1e1900 */
[----:B0-----:R-:W-:-:S03]  /*0890*/  IMAD.WIDE R20, R0, 0x4, R8 ;  /* 0x0000000400147825 */ /* 0x001fc600078e0208 */
[----:B------:R0:W4:Y:S01]  /*08a0*/  LDG.E R18, desc[UR4][R24.64] ;  /* 0x0000000418127981 */ /* 0x000122000c1e1900 */
[----:B------:R-:W-:-:S03]  /*08b0*/  IMAD.WIDE R16, R0, 0x4, R22 ;  /* 0x0000000400107825 */ /* 0x000fc600078e0216 */
[----:B------:R-:W2:Y:S01]  /*08c0*/  LDG.E R8, desc[UR4][R8.64] ;  /* 0x0000000408087981 */ /* 0x000ea2000c1e1900 */
[----:B-1----:R-:W-:-:S03]  /*08d0*/  IMAD.WIDE R26, R0, 0x4, R20 ;  /* 0x00000004001a7825 */ /* 0x002fc600078e0214 */
[----:B------:R1:W3:Y:S04]  /*08e0*/  LDG.E R29, desc[UR4][R22.64] ;  /* 0x00000004161d7981 */ /* 0x0002e8000c1e1900 */
[----:B------:R-:W5:Y:S01]  /*08f0*/  LDG.E R20, desc[UR4][R20.64] ;  /* 0x0000000414147981 */ /* 0x000f62000c1e1900 */
[----:B0-----:R-:W-:-:S03]  /*0900*/  IMAD.WIDE R24, R0, 0x4, R16 ;  /* 0x0000000400187825 */ /* 0x001fc600078e0210 */
[----:B------:R-:W5:Y:S01]  /*0910*/  LDG.E R13, desc[UR4][R14.64+0x4] ;  /* 0x000004040e0d7981 */ /* 0x000f62000c1e1900 */
[----:B-1----:R-:W-:-:S03]  /*0920*/  IMAD.WIDE R22, R0, 0x4, R26 ;  /* 0x0000000400167825 */ /* 0x002fc600078e021a */
[----:B------:R-:W5:Y:S04]  /*0930*/  LDG.E R9, desc[UR4][R16.64] ;  /* 0x0000000410097981 */ /* 0x000f68000c1e1900 */
[----:B------:R-:W5:Y:S04]  /*0940*/  LDG.E R25, desc[UR4][R24.64] ;  /* 0x0000000418197981 */ /* 0x000f68000c1e1900 */
[----:B------:R-:W5:Y:S04]  /*0950*/  LDG.E R21, desc[UR4][R14.64+0xc] ;  /* 0x00000c040e157981 */ /* 0x000f68000c1e1900 */
[----:B------:R-:W5:Y:S04]  /*0960*/  LDG.E R16, desc[UR4][R26.64] ;  /* 0x000000041a107981 */ /* 0x000f68000c1e1900 */
[----:B------:R-:W5:Y:S04]  /*0970*/  LDG.E R17, desc[UR4][R14.64+0x8] ;  /* 0x000008040e117981 */ /* 0x000f68000c1e1900 */
[----:B------:R-:W5:Y:S01]  /*0980*/  LDG.E R22, desc[UR4][R22.64] ;  /* 0x0000000416167981 */ /* 0x000f62000c1e1900 */
[----:B------:R-:W-:Y:S01]  /*0990*/  IADD3 R5, PT, PT, R5, 0x4, RZ ;  /* 0x0000000405057810 */ /* 0x000fe20007ffe0ff */
[----:B----4-:R-:W-:-:S02]  /*09a0*/  IMAD R18, R18, R28, R19 ;  /* 0x0000001c12127224 */ /* 0x010fc400078e0213 */
[----:B--2---:R-:W-:Y:S02]  /*09b0*/  IMAD R8, R12, R8, R11 ;  /* 0x000000080c087224 */ /* 0x004fe400078e020b */
[----:B---3--:R-:W-:Y:S02]  /*09c0*/  IMAD R2, R2, R29, R18 ;  /* 0x0000001d02027224 */ /* 0x008fe400078e0212 */
[----:B-----5:R-:W-:Y:S02]  /*09d0*/  IMAD R8, R13, R20, R8 ;  /* 0x000000140d087224 */ /* 0x020fe400078e0208 */
[----:B------:R-:W-:-:S04]  /*09e0*/  IMAD R2, R7, R9, R2 ;  /* 0x0000000907027224 */ /* 0x000fc800078e0202 */
[----:B------:R-:W-:Y:S02]  /*09f0*/  IMAD R19, R10, R25, R2 ;  /* 0x000000190a137224 */ /* 0x000fe400078e0202 */
[----:B------:R-:W-:-:S04]  /*0a00*/  IMAD R8, R17, R16, R8 ;  /* 0x0000001011087224 */ /* 0x000fc800078e0208 */
[----:B------:R-:W-:-:S07]  /*0a10*/  IMAD R11, R21, R22, R8 ;  /* 0x00000016150b7224 */ /* 0x000fce00078e0208 */
.L_x_3:
[----:B------:R-:W-:Y:S05]  /*0a20*/  @!P0 BRA `(.L_x_2) ;  /* 0x0000000000e08947 */ /* 0x000fea0003800000 */
[----:B------:R-:W-:Y:S02]  /*0a30*/  ISETP.NE.AND P1, PT, R6, 0x1, PT ;  /* 0x000000010600780c */ /* 0x000fe40003f25270 */
[----:B------:R-:W-:-:S04]  /*0a40*/  LOP3.LUT R2, R0, 0x1, RZ, 0xc0, !PT ;  /* 0x0000000100027812 */ /* 0x000fc800078ec0ff */
[----:B------:R-:W-:-:S07]  /*0a50*/  ISETP.NE.U32.AND P0, PT, R2, 0x1, PT ;  /* 0x000000010200780c */ /* 0x000fce0003f05070 */
[----:B------:R-:W-:Y:S06]  /*0a60*/  @!P1 BRA `(.L_x_4) ;  /* 0x00000000008c9947 */ /* 0x000fec0003800000 */
[----:B------:R-:W1:Y:S01]  /*0a70*/  LDC.64 R6, c[0x0][0x380] ;  /* 0x0000e000ff067b82 */ /* 0x000e620000000a00 */
[----:B------:R-:W2:Y:S01]  /*0a80*/  LDCU.64 UR6, c[0x0][0x380] ;  /* 0x00007000ff0677ac */ /* 0x000ea20008000a00 */
[----:B------:R-:W-:Y:S01]  /*0a90*/  IADD3 R2, P1, PT, R4, R5, RZ ;  /* 0x0000000504027210 */ /* 0x000fe20007f3e0ff */
[----:B------:R-:W-:Y:S01]  /*0aa0*/  IMAD R23, R5, R0, R3 ;  /* 0x0000000005177224 */ /* 0x000fe200078e0203 */
[----:B------:R-:W3:Y:S02]  /*0ab0*/  LDCU.64 UR8, c[0x0][0x390] ;  /* 0x00007200ff0877ac */ /* 0x000ee40008000a00 */
[----:B------:R-:W-:Y:S02]  /*0ac0*/  IADD3.X R17, PT, PT, RZ, RZ, RZ, P1, !PT ;  /* 0x000000ffff117210 */ /* 0x000fe40000ffe4ff */
[----:B------:R-:W4:Y:S01]  /*0ad0*/  LDC.64 R14, c[0x0][0x390] ;  /* 0x0000e400ff0e7b82 */ /* 0x000f220000000a00 */
[C---:B------:R-:W-:Y:S02]  /*0ae0*/  SHF.L.U32 R18, R2.reuse, 0x2, RZ ;  /* 0x0000000202127819 */ /* 0x040fe400000006ff */
[----:B------:R-:W-:-:S02]  /*0af0*/  SHF.L.U64.HI R2, R2, 0x2, R17 ;  /* 0x0000000202027819 */ /* 0x000fc40000010211 */
[----:B------:R-:W-:-:S03]  /*0b00*/  IADD3 R17, PT, PT, R4, R5, RZ ;  /* 0x0000000504117210 */ /* 0x000fc60007ffe0ff */
[----:B------:R-:W5:Y:S01]  /*0b10*/  LDC.64 R8, c[0x0][0x388] ;  /* 0x0000e200ff087b82 */ /* 0x000f620000000a00 */
[----:B--2---:R-:W-:-:S04]  /*0b20*/  IADD3 R20, P1, PT, R18, UR6, RZ ;  /* 0x0000000612147c10 */ /* 0x004fc8000ff3e0ff */
[----:B------:R-:W-:-:S03]  /*0b30*/  IADD3.X R21, PT, PT, R2, UR7, RZ, P1, !PT ;  /* 0x0000000702157c10 */ /* 0x000fc60008ffe4ff */
[----:B------:R-:W2:Y:S01]  /*0b40*/  LDC.64 R12, c[0x0][0x398] ;  /* 0x0000e600ff0c7b82 */ /* 0x000ea20000000a00 */
[C---:B-1----:R-:W-:Y:S01]  /*0b50*/  IMAD.WIDE.U32 R6, R17.reuse, 0x4, R6 ;  /* 0x0000000411067825 */ /* 0x042fe200078e0006 */
[----:B0-----:R0:W3:Y:S03]  /*0b60*/  LDG.E R10, desc[UR4][R20.64+0x4] ;  /* 0x00000404140a7981 */ /* 0x0010e6000c1e1900 */
[----:B----4-:R-:W-:Y:S02]  /*0b70*/  IMAD.WIDE.U32 R14, R17, 0x4, R14 ;  /* 0x00000004110e7825 */ /* 0x010fe400078e000e */
[----:B------:R-:W4:Y:S04]  /*0b80*/  LDG.E R6, desc[UR4][R6.64] ;  /* 0x0000000406067981 */ /* 0x000f28000c1e1900 */
[----:B------:R-:W4:Y:S01]  /*0b90*/  LDG.E R14, desc[UR4][R14.64] ;  /* 0x000000040e0e7981 */ /* 0x000f22000c1e1900 */
[----:B-----5:R-:W-:-:S04]  /*0ba0*/  IMAD.WIDE R8, R23, 0x4, R8 ;  /* 0x0000000417087825 */ /* 0x020fc800078e0208 */
[----:B--2---:R-:W-:Y:S01]  /*0bb0*/  IMAD.WIDE R16, R23, 0x4, R12 ;  /* 0x0000000417107825 */ /* 0x004fe200078e020c */
[----:B---3--:R-:W-:Y:S02]  /*0bc0*/  IADD3 R12, P1, PT, R18, UR8, RZ ;  /* 0x00000008120c7c10 */ /* 0x008fe4000ff3e0ff */
[----:B------:R-:W4:Y:S01]  /*0bd0*/  LDG.E R18, desc[UR4][R8.64] ;  /* 0x0000000408127981 */ /* 0x000f22000c1e1900 */
[----:B------:R-:W-:Y:S01]  /*0be0*/  IMAD.WIDE R22, R0, 0x4, R8 ;  /* 0x0000000400167825 */ /* 0x000fe200078e0208 */
[----:B------:R-:W-:-:S03]  /*0bf0*/  IADD3.X R13, PT, PT, R2, UR9, RZ, P1, !PT ;  /* 0x00000009020d7c10 */ /* 0x000fc60008ffe4ff */
[----:B0-----:R-:W-:Y:S02]  /*0c00*/  IMAD.WIDE R20, R0, 0x4, R16 ;  /* 0x0000000400147825 */ /* 0x001fe400078e0210 */
[----:B------:R-:W2:Y:S04]  /*0c10*/  LDG.E R16, desc[UR4][R16.64] ;  /* 0x0000000410107981 */ /* 0x000ea8000c1e1900 */
[----:B------:R-:W3:Y:S04]  /*0c20*/  LDG.E R22, desc[UR4][R22.64] ;  /* 0x0000000416167981 */ /* 0x000ee8000c1e1900 */
[----:B------:R-:W5:Y:S04]  /*0c30*/  LDG.E R12, desc[UR4][R12.64+0x4] ;  /* 0x000004040c0c7981 */ /* 0x000f68000c1e1900 */
[----:B------:R-:W5:Y:S01]  /*0c40*/  LDG.E R20, desc[UR4][R20.64] ;  /* 0x0000000414147981 */ /* 0x000f62000c1e1900 */
[----:B------:R-:W-:Y:S01]  /*0c50*/  IADD3 R5, PT, PT, R5, 0x2, RZ ;  /* 0x0000000205057810 */ /* 0x000fe20007ffe0ff */
[----:B----4-:R-:W-:-:S02]  /*0c60*/  IMAD R19, R6, R18, R19 ;  /* 0x0000001206137224 */ /* 0x010fc400078e0213 */
[----:B--2---:R-:W-:Y:S02]  /*0c70*/  IMAD R11, R14, R16, R11 ;  /* 0x000000100e0b7224 */ /* 0x004fe400078e020b */
[----:B---3--:R-:W-:Y:S02]  /*0c80*/  IMAD R19, R10, R22, R19 ;  /* 0x000000160a137224 */ /* 0x008fe400078e0213 */
[----:B-----5:R-:W-:-:S07]  /*0c90*/  IMAD R11, R12, R20, R11 ;  /* 0x000000140c0b7224 */ /* 0x020fce00078e020b */
.L_x_4:
[----:B------:R-:W-:Y:S05]  /*0ca0*/  @P0 BRA `(.L_x_2) ;  /* 0x0000000000400947 */ /* 0x000fea0003800000 */
[----:B------:R-:W1:Y:S01]  /*0cb0*/  LDC.64 R8, c[0x0][0x380] ;  /* 0x0000e000ff087b82 */ /* 0x000e620000000a00 */
[----:B------:R-:W-:Y:S01]  /*0cc0*/  IADD3 R17, PT, PT, R4, R5, RZ ;  /* 0x0000000504117210 */ /* 0x000fe20007ffe0ff */
[----:B------:R-:W-:-:S06]  /*0cd0*/  IMAD R5, R5, R0, R3 ;  /* 0x0000000005057224 */ /* 0x000fcc00078e0203 */
[----:B------:R-:W2:Y:S08]  /*0ce0*/  LDC.64 R12, c[0x0][0x388] ;  /* 0x0000e200ff0c7b82 */ /* 0x000eb00000000a00 */
[----:B------:R-:W3:Y:S08]  /*0cf0*/  LDC.64 R14, c[0x0][0x398] ;  /* 0x0000e600ff0e7b82 */ /* 0x000ef00000000a00 */
[----:B------:R-:W4:Y:S01]  /*0d00*/  LDC.64 R6, c[0x0][0x390] ;  /* 0x0000e400ff067b82 */ /* 0x000f220000000a00 */
[----:B-1----:R-:W-:-:S06]  /*0d10*/  IMAD.WIDE.U32 R8, R17, 0x4, R8 ;  /* 0x0000000411087825 */ /* 0x002fcc00078e0008 */
[----:B0-----:R-:W5:Y:S01]  /*0d20*/  LDG.E R8, desc[UR4][R8.64] ;  /* 0x0000000408087981 */ /* 0x001f62000c1e1900 */
[----:B--2---:R-:W-:-:S06]  /*0d30*/  IMAD.WIDE R12, R5, 0x4, R12 ;  /* 0x00000004050c7825 */ /* 0x004fcc00078e020c */
[----:B------:R-:W5:Y:S01]  /*0d40*/  LDG.E R12, desc[UR4][R12.64] ;  /* 0x000000040c0c7981 */ /* 0x000f62000c1e1900 */
[----:B---3--:R-:W-:-:S06]  /*0d50*/  IMAD.WIDE R14, R5, 0x4, R14 ;  /* 0x00000004050e7825 */ /* 0x008fcc00078e020e */
[----:B------:R-:W2:Y:S01]  /*0d60*/  LDG.E R14, desc[UR4][R14.64] ;  /* 0x000000040e0e7981 */ /* 0x000ea2000c1e1900 */
[----:B----4-:R-:W-:-:S06]  /*0d70*/  IMAD.WIDE.U32 R6, R17, 0x4, R6 ;  /* 0x0000000411067825 */ /* 0x010fcc00078e0006 */
[----:B------:R-:W2:Y:S01]  /*0d80*/  LDG.E R6, desc[UR4][R6.64] ;  /* 0x0000000406067981 */ /* 0x000ea2000c1e1900 */
[----:B-----5:R-:W-:Y:S02]  /*0d90*/  IMAD R19, R8, R12, R19 ;  /* 0x0000000c08137224 */ /* 0x020fe400078e0213 */
[----:B--2---:R-:W-:-:S07]  /*0da0*/  IMAD R11, R6, R14, R11 ;  /* 0x0000000e060b7224 */ /* 0x004fce00078e020b */
.L_x_2:
[----:B------:R-:W1:Y:S01]  /*0db0*/  LDC.64 R6, c[0x0][0x3a0] ;  /* 0x0000e800ff067b82 */ /* 0x000e620000000a00 */
[----:B------:R-:W-:-:S07]  /*0dc0*/  IADD3 R5, PT, PT, R3, R4, RZ ;  /* 0x0000000403057210 */ /* 0x000fce0007ffe0ff */
[----:B------:R-:W2:Y:S01]  /*0dd0*/  LDC.64 R8, c[0x0][0x3a8] ;  /* 0x0000ea00ff087b82 */ /* 0x000ea20000000a00 */
[----:B-1----:R-:W-:-:S05]  /*0de0*/  IMAD.WIDE R2, R5, 0x4, R6 ;  /* 0x0000000405027825 */ /* 0x002fca00078e0206 */
[----:B0-----:R-:W-:Y:S01]  /*0df0*/  STG.E desc[UR4][R2.64], R19 ;  /* 0x0000001302007986 */ /* 0x001fe2000c101904 */
[----:B--2---:R-:W-:-:S05]  /*0e00*/  IMAD.WIDE R4, R5, 0x4, R8 ;  /* 0x0000000405047825 */ /* 0x004fca00078e0208 */
[----:B------:R-:W-:Y:S01]  /*0e10*/  STG.E desc[UR4][R4.64], R11 ;  /* 0x0000000b04007986 */ /* 0x000fe2000c101904 */
[----:B------:R-:W-:Y:S05]  /*0e20*/  EXIT ;  /* 0x000000000000794d */ /* 0x000fea0003800000 */
.L_x_5:
[----:B------:R-:W-:-:S00]  /*0e30*/  BRA `(.L_x_5) ;  /* 0xfffffffc00fc7947 */ /* 0x000fc0000383ffff */
[----:B------:R-:W-:-:S00]  /*0e40*/  NOP ;  /* 0x0000000000007918 */ /* 0x000fc00000000000 */
        /* <DEDUP_REMOVED lines=11> */
.L_x_6:


//--------------------- .nv.shared.reserved.0     --------------------------
	.section	.nv.shared.reserved.0,"aw",@nobits
	.weak		__nv_reservedSMEM_offset_0_alias
	.size		__nv_reservedSMEM_offset_0_alias, 0, 64
	.other		__nv_reservedSMEM_offset_0_alias,@"STO_CUDA_RESERVED_SHARED STV_DEFAULT"
__nv_reservedSMEM_offset_0_alias:
	.zero		0
	.zero		64


//--------------------- .nv.constant0._Z10matrix_mulPiS_S_S_S_S_i --------------------------
	.section	.nv.constant0._Z10matrix_mulPiS_S_S_S_S_i,"a",@progbits
	.sectionflags	@""
	.align	4
.nv.constant0._Z10matrix_mulPiS_S_S_S_S_i:
	.zero		948


//--------------------- SYMBOLS --------------------------

	.type		.nv.reservedSmem.offset0,@object
	.size		.nv.reservedSmem.offset0,0x4
